	.headerflags	@"EF_CUDA_TEXMODE_UNIFIED EF_CUDA_64BIT_ADDRESS EF_CUDA_ACCELERATORS EF_CUDA_SM90 EF_CUDA_VIRTUAL_SM(EF_CUDA_SM90)"
	.elftype	@"ET_EXEC"


//--------------------- .nv.info                  --------------------------
	.section	.nv.info,"",@"SHT_CUDA_INFO"
	.align	4


	//----- nvinfo : EIATTR_REGCOUNT
	.align		4
        /*0000*/ 	.byte	0x04, 0x2f
        /*0002*/ 	.short	(.L_3 - .L_2)
	.align		4
.L_2:
        /*0004*/ 	.word	index@(triton_poi_fused_cat_2)
        /*0008*/ 	.word	0x0000001d


	//----- nvinfo : EIATTR_MIN_STACK_SIZE
	.align		4
.L_3:
        /*000c*/ 	.byte	0x04, 0x12
        /*000e*/ 	.short	(.L_5 - .L_4)
	.align		4
.L_4:
        /*0010*/ 	.word	index@(triton_poi_fused_cat_2)
        /*0014*/ 	.word	0x00000000


	//----- nvinfo : EIATTR_FRAME_SIZE
	.align		4
.L_5:
        /*0018*/ 	.byte	0x04, 0x11
        /*001a*/ 	.short	(.L_7 - .L_6)
	.align		4
.L_6:
        /*001c*/ 	.word	index@(triton_poi_fused_cat_2)
        /*0020*/ 	.word	0x00000000


	//----- nvinfo : EIATTR_MIN_STACK_SIZE
	.align		4
.L_7:
        /*0024*/ 	.byte	0x04, 0x12
        /*0026*/ 	.short	(.L_9 - .L_8)
	.align		4
.L_8:
        /*0028*/ 	.word	index@(triton_poi_fused_cat_2)
        /*002c*/ 	.word	0x00000000
.L_9:


//--------------------- .nv.info.triton_poi_fused_cat_2 --------------------------
	.section	.nv.info.triton_poi_fused_cat_2,"",@"SHT_CUDA_INFO"
	.sectionflags	@""
	.align	4


	//----- nvinfo : EIATTR_CUDA_API_VERSION
	.align		4
        /*0000*/ 	.byte	0x04, 0x37
        /*0002*/ 	.short	(.L_11 - .L_10)
.L_10:
        /*0004*/ 	.word	0x0000007c


	//----- nvinfo : EIATTR_KPARAM_INFO
	.align		4
.L_11:
        /*0008*/ 	.byte	0x04, 0x17
        /*000a*/ 	.short	(.L_13 - .L_12)
.L_12:
        /*000c*/ 	.word	0x00000000
        /*0010*/ 	.short	0x000b
        /*0012*/ 	.short	0x0058
        /*0014*/ 	.byte	0x00, 0xf0, 0x11, 0x00


	//----- nvinfo : EIATTR_KPARAM_INFO
	.align		4
.L_13:
        /*0018*/ 	.byte	0x04, 0x17
        /*001a*/ 	.short	(.L_15 - .L_14)
.L_14:
        /*001c*/ 	.word	0x00000000
        /*0020*/ 	.short	0x000a
        /*0022*/ 	.short	0x0050
        /*0024*/ 	.byte	0x00, 0xf4, 0x21, 0x00


	//----- nvinfo : EIATTR_KPARAM_INFO
	.align		4
.L_15:
        /*0028*/ 	.byte	0x04, 0x17
        /*002a*/ 	.short	(.L_17 - .L_16)
.L_16:
        /*002c*/ 	.word	0x00000000
        /*0030*/ 	.short	0x0009
        /*0032*/ 	.short	0x0048
        /*0034*/ 	.byte	0x00, 0xf4, 0x21, 0x00


	//----- nvinfo : EIATTR_KPARAM_INFO
	.align		4
.L_17:
        /*0038*/ 	.byte	0x04, 0x17
        /*003a*/ 	.short	(.L_19 - .L_18)
.L_18:
        /*003c*/ 	.word	0x00000000
        /*0040*/ 	.short	0x0008
        /*0042*/ 	.short	0x0040
        /*0044*/ 	.byte	0x00, 0xf4, 0x21, 0x00


	//----- nvinfo : EIATTR_KPARAM_INFO
	.align		4
.L_19:
        /*0048*/ 	.byte	0x04, 0x17
        /*004a*/ 	.short	(.L_21 - .L_20)
.L_20:
        /*004c*/ 	.word	0x00000000
        /*0050*/ 	.short	0x0007
        /*0052*/ 	.short	0x0038
        /*0054*/ 	.byte	0x00, 0xf4, 0x21, 0x00


	//----- nvinfo : EIATTR_KPARAM_INFO
	.align		4
.L_21:
        /*0058*/ 	.byte	0x04, 0x17
        /*005a*/ 	.short	(.L_23 - .L_22)
.L_22:
        /*005c*/ 	.word	0x00000000
        /*0060*/ 	.short	0x0006
        /*0062*/ 	.short	0x0030
        /*0064*/ 	.byte	0x00, 0xf4, 0x21, 0x00


	//----- nvinfo : EIATTR_KPARAM_INFO
	.align		4
.L_23:
        /*0068*/ 	.byte	0x04, 0x17
        /*006a*/ 	.short	(.L_25 - .L_24)
.L_24:
        /*006c*/ 	.word	0x00000000
        /*0070*/ 	.short	0x0005
        /*0072*/ 	.short	0x0028
        /*0074*/ 	.byte	0x00, 0xf4, 0x21, 0x00


	//----- nvinfo : EIATTR_KPARAM_INFO
	.align		4
.L_25:
        /*0078*/ 	.byte	0x04, 0x17
        /*007a*/ 	.short	(.L_27 - .L_26)
.L_26:
        /*007c*/ 	.word	0x00000000
        /*0080*/ 	.short	0x0004
        /*0082*/ 	.short	0x0020
        /*0084*/ 	.byte	0x00, 0xf4, 0x21, 0x00


	//----- nvinfo : EIATTR_KPARAM_INFO
	.align		4
.L_27:
        /*0088*/ 	.byte	0x04, 0x17
        /*008a*/ 	.short	(.L_29 - .L_28)
.L_28:
        /*008c*/ 	.word	0x00000000
        /*0090*/ 	.short	0x0003
        /*0092*/ 	.short	0x0018
        /*0094*/ 	.byte	0x00, 0xf4, 0x21, 0x00


	//----- nvinfo : EIATTR_KPARAM_INFO
	.align		4
.L_29:
        /*0098*/ 	.byte	0x04, 0x17
        /*009a*/ 	.short	(.L_31 - .L_30)
.L_30:
        /*009c*/ 	.word	0x00000000
        /*00a0*/ 	.short	0x0002
        /*00a2*/ 	.short	0x0010
        /*00a4*/ 	.byte	0x00, 0xf4, 0x21, 0x00


	//----- nvinfo : EIATTR_KPARAM_INFO
	.align		4
.L_31:
        /*00a8*/ 	.byte	0x04, 0x17
        /*00aa*/ 	.short	(.L_33 - .L_32)
.L_32:
        /*00ac*/ 	.word	0x00000000
        /*00b0*/ 	.short	0x0001
        /*00b2*/ 	.short	0x0008
        /*00b4*/ 	.byte	0x00, 0xf4, 0x21, 0x00


	//----- nvinfo : EIATTR_KPARAM_INFO
	.align		4
.L_33:
        /*00b8*/ 	.byte	0x04, 0x17
        /*00ba*/ 	.short	(.L_35 - .L_34)
.L_34:
        /*00bc*/ 	.word	0x00000000
        /*00c0*/ 	.short	0x0000
        /*00c2*/ 	.short	0x0000
        /*00c4*/ 	.byte	0x00, 0xf4, 0x21, 0x00


	//----- nvinfo : EIATTR_SPARSE_MMA_MASK
	.align		4
.L_35:
        /*00c8*/ 	.byte	0x03, 0x50
        /*00ca*/ 	.short	0x0000


	//----- nvinfo : EIATTR_MAXREG_COUNT
	.align		4
        /*00cc*/ 	.byte	0x03, 0x1b
        /*00ce*/ 	.short	0x00ff


	//----- nvinfo : EIATTR_EXIT_INSTR_OFFSETS
	.align		4
        /*00d0*/ 	.byte	0x04, 0x1c
        /*00d2*/ 	.short	(.L_37 - .L_36)


	//   ....[0]....
.L_36:
        /*00d4*/ 	.word	0x000009e0


	//   ....[1]....
        /*00d8*/ 	.word	0x00000a00


	//----- nvinfo : EIATTR_REQNTID
	.align		4
.L_37:
        /*00dc*/ 	.byte	0x04, 0x10
        /*00de*/ 	.short	(.L_39 - .L_38)
.L_38:
        /*00e0*/ 	.word	0x00000080
        /*00e4*/ 	.word	0x00000001
        /*00e8*/ 	.word	0x00000001


	//----- nvinfo : EIATTR_CBANK_PARAM_SIZE
	.align		4
.L_39:
        /*00ec*/ 	.byte	0x03, 0x19
        /*00ee*/ 	.short	0x005c


	//----- nvinfo : EIATTR_PARAM_CBANK
	.align		4
        /*00f0*/ 	.byte	0x04, 0x0a
        /*00f2*/ 	.short	(.L_41 - .L_40)
	.align		4
.L_40:
        /*00f4*/ 	.word	index@(.nv.constant0.triton_poi_fused_cat_2)
        /*00f8*/ 	.short	0x0210
        /*00fa*/ 	.short	0x005c


	//----- nvinfo : EIATTR_SW_WAR
	.align		4
.L_41:
        /*00fc*/ 	.byte	0x04, 0x36
        /*00fe*/ 	.short	(.L_43 - .L_42)
.L_42:
        /*0100*/ 	.word	0x00000008
.L_43:


//--------------------- .nv.callgraph             --------------------------
	.section	.nv.callgraph,"",@"SHT_CUDA_CALLGRAPH"
	.align	4
	.sectionentsize	8
	.align		4
        /*0000*/ 	.word	0x00000000
	.align		4
        /*0004*/ 	.word	0xffffffff
	.align		4
        /*0008*/ 	.word	0x00000000
	.align		4
        /*000c*/ 	.word	0xfffffffe
	.align		4
        /*0010*/ 	.word	0x00000000
	.align		4
        /*0014*/ 	.word	0xfffffffd
	.align		4
        /*0018*/ 	.word	0x00000000
	.align		4
        /*001c*/ 	.word	0xfffffffc


//--------------------- .nv.constant4             --------------------------
	.section	.nv.constant4,"a",@progbits
	.align	8
	.align		8
.nv.constant4:
        /*0000*/ 	.dword	_$_str
	.align		8
        /*0008*/ 	.dword	_$_str_$_2


//--------------------- .text.triton_poi_fused_cat_2 --------------------------
	.section	.text.triton_poi_fused_cat_2,"ax",@progbits
	.align	128
        .global         triton_poi_fused_cat_2
        .type           triton_poi_fused_cat_2,@function
        .size           triton_poi_fused_cat_2,(.L_x_1 - triton_poi_fused_cat_2)
        .other          triton_poi_fused_cat_2,@"STO_CUDA_ENTRY STV_DEFAULT"
triton_poi_fused_cat_2:
.text.triton_poi_fused_cat_2:
[----:B------:R-:W0:Y:S01]  /*0000*/  LDC R1, c[0x0][0x28] ;  /* 0x00000a00ff017b82 */ /* 0x000e220000000800 */
[----:B------:R-:W1:Y:S07]  /*0010*/  S2R R0, SR_TID.X ;  /* 0x0000000000007919 */ /* 0x000e6e0000002100 */
[----:B------:R-:W2:Y:S01]  /*0020*/  LDC.64 R6, c[0x0][0x248] ;  /* 0x00009200ff067b82 */ /* 0x000ea20000000a00 */
[----:B------:R-:W-:Y:S01]  /*0030*/  IMAD.MOV.U32 R11, RZ, RZ, RZ ;  /* 0x000000ffff0b7224 */ /* 0x000fe200078e00ff */
[----:B------:R-:W-:Y:S01]  /*0040*/  ULDC.64 UR4, c[0x0][0x208] ;  /* 0x0000820000047ab9 */ /* 0x000fe20000000a00 */
[----:B------:R-:W3:Y:S01]  /*0050*/  S2R R5, SR_CTAID.X ;  /* 0x0000000000057919 */ /* 0x000ee20000002500 */
[----:B------:R-:W-:-:S04]  /*0060*/  IMAD.MOV.U32 R20, RZ, RZ, RZ ;  /* 0x000000ffff147224 */ /* 0x000fc800078e00ff */
[----:B------:R-:W4:Y:S08]  /*0070*/  LDC.64 R8, c[0x0][0x240] ;  /* 0x00009000ff087b82 */ /* 0x000f300000000a00 */
[----:B------:R-:W5:Y:S01]  /*0080*/  LDC.64 R14, c[0x0][0x258] ;  /* 0x00009600ff0e7b82 */ /* 0x000f620000000a00 */
[----:B------:R-:W-:Y:S01]  /*0090*/  CS2R R18, SRZ ;  /* 0x0000000000127805 */ /* 0x000fe2000001ff00 */
[----:B------:R-:W-:Y:S01]  /*00a0*/  ULDC.64 UR6, c[0x0][0x220] ;  /* 0x0000880000067ab9 */ /* 0x000fe20000000a00 */
[----:B------:R-:W-:Y:S01]  /*00b0*/  ULDC.64 UR8, c[0x0][0x230] ;  /* 0x00008c0000087ab9 */ /* 0x000fe20000000a00 */
[----:B-1----:R-:W-:-:S05]  /*00c0*/  IMAD.SHL.U32 R0, R0, 0x2, RZ ;  /* 0x0000000200007824 */ /* 0x002fca00078e00ff */
[----:B------:R-:W-:-:S05]  /*00d0*/  LOP3.LUT R0, R0, 0xfe, RZ, 0xc0, !PT ;  /* 0x000000fe00007812 */ /* 0x000fca00078ec0ff */
[----:B---3--:R-:W-:-:S05]  /*00e0*/  IMAD R5, R5, 0x100, R0 ;  /* 0x0000010005057824 */ /* 0x008fca00078e0200 */
[----:B------:R-:W-:-:S04]  /*00f0*/  SHF.R.S32.HI R0, RZ, 0x1f, R5 ;  /* 0x0000001fff007819 */ /* 0x000fc80000011405 */
[----:B------:R-:W-:-:S04]  /*0100*/  LEA.HI R4, R0, R5, RZ, 0x4 ;  /* 0x0000000500047211 */ /* 0x000fc800078f20ff */
[----:B------:R-:W-:-:S05]  /*0110*/  SHF.R.S32.HI R0, RZ, 0x4, R4 ;  /* 0x00000004ff007819 */ /* 0x000fca0000011404 */
[----:B------:R-:W-:-:S05]  /*0120*/  IMAD.HI R2, R0, 0x2aaaaaab, RZ ;  /* 0x2aaaaaab00027827 */ /* 0x000fca00078e02ff */
[----:B------:R-:W-:-:S04]  /*0130*/  SHF.R.U32.HI R3, RZ, 0x1f, R2 ;  /* 0x0000001fff037819 */ /* 0x000fc80000011602 */
[----:B------:R-:W-:-:S05]  /*0140*/  LEA.HI R3, R2, R3, RZ, 0x1e ;  /* 0x0000000302037211 */ /* 0x000fca00078ff0ff */
[----:B------:R-:W-:Y:S02]  /*0150*/  IMAD R0, R3, -0x18, R0 ;  /* 0xffffffe803007824 */ /* 0x000fe400078e0200 */
[----:B------:R-:W-:Y:S01]  /*0160*/  IMAD.HI R12, R5, 0x2aaaaaab, RZ ;  /* 0x2aaaaaab050c7827 */ /* 0x000fe200078e02ff */
[----:B------:R-:W1:Y:S02]  /*0170*/  LDC.64 R2, c[0x0][0x238] ;  /* 0x00008e00ff027b82 */ /* 0x000e640000000a00 */
[C---:B------:R-:W-:Y:S01]  /*0180*/  ISETP.GT.AND P1, PT, R0.reuse, 0x13, PT ;  /* 0x000000130000780c */ /* 0x040fe20003f24270 */
[----:B--2---:R-:W-:-:S03]  /*0190*/  IMAD.WIDE R6, R0, 0x4, R6 ;  /* 0x0000000400067825 */ /* 0x004fc600078e0206 */
[----:B------:R-:W-:-:S13]  /*01a0*/  ISETP.LT.AND P4, PT, R5, 0x600, P1 ;  /* 0x000006000500780c */ /* 0x000fda0000f81270 */
[----:B------:R-:W2:Y:S04]  /*01b0*/  @P4 LDG.E.EL R11, desc[UR4][R6.64+-0x50] ;  /* 0xffffb004060b4981 */ /* 0x000ea8000c2e1900 */
[----:B------:R3:W2:Y:S01]  /*01c0*/  @P4 LDG.E.EL R20, desc[UR4][R6.64+-0x50] ;  /* 0xffffb00406144981 */ /* 0x0006a2000c2e1900 */
[----:B------:R-:W-:Y:S01]  /*01d0*/  SHF.R.U32.HI R13, RZ, 0x1f, R12 ;  /* 0x0000001fff0d7819 */ /* 0x000fe2000001160c */
[----:B----4-:R-:W-:Y:S01]  /*01e0*/  IMAD.WIDE R8, R0, 0x4, R8 ;  /* 0x0000000400087825 */ /* 0x010fe200078e0208 */
[----:B------:R-:W-:Y:S02]  /*01f0*/  LOP3.LUT R10, R4, 0xfffffff0, RZ, 0xc0, !PT ;  /* 0xfffffff0040a7812 */ /* 0x000fe400078ec0ff */
[----:B------:R-:W-:Y:S02]  /*0200*/  LEA.HI.SX32 R4, R12, R13, 0x1a ;  /* 0x0000000d0c047211 */ /* 0x000fe400078fd2ff */
[----:B------:R-:W4:Y:S01]  /*0210*/  LDC.64 R12, c[0x0][0x250] ;  /* 0x00009400ff0c7b82 */ /* 0x000f220000000a00 */
[----:B------:R-:W-:Y:S01]  /*0220*/  IMAD.IADD R17, R5, 0x1, -R10 ;  /* 0x0000000105117824 */ /* 0x000fe200078e0a0a */
[----:B------:R-:W2:Y:S01]  /*0230*/  @P4 LDG.E.EL R18, desc[UR4][R8.64+-0x50] ;  /* 0xffffb00408124981 */ /* 0x000ea2000c2e1900 */
[----:B---3--:R-:W-:-:S02]  /*0240*/  CS2R R6, SRZ ;  /* 0x0000000000067805 */ /* 0x008fc4000001ff00 */
[----:B------:R-:W-:Y:S02]  /*0250*/  IMAD R16, R4, 0x40, R17 ;  /* 0x0000004004107824 */ /* 0x000fe400078e0211 */
[----:B------:R-:W-:Y:S02]  /*0260*/  IMAD.SHL.U32 R17, R0, 0x10, RZ ;  /* 0x0000001000117824 */ /* 0x000fe400078e00ff */
[----:B------:R-:W3:Y:S03]  /*0270*/  @P4 LDG.E.EL R6, desc[UR4][R8.64+-0x50] ;  /* 0xffffb00408064981 */ /* 0x000ee6000c2e1900 */
[----:B------:R-:W-:-:S05]  /*0280*/  IADD3 R23, R17, -0x140, R16 ;  /* 0xfffffec011177810 */ /* 0x000fca0007ffe010 */
[----:B-1----:R-:W-:Y:S01]  /*0290*/  IMAD.WIDE R22, R23, 0x4, R2 ;  /* 0x0000000417167825 */ /* 0x002fe200078e0202 */
[----:B------:R-:W-:-:S03]  /*02a0*/  CS2R R2, SRZ ;  /* 0x0000000000027805 */ /* 0x000fc6000001ff00 */
[----:B------:R-:W-:-:S03]  /*02b0*/  IMAD.MOV.U32 R10, RZ, RZ, RZ ;  /* 0x000000ffff0a7224 */ /* 0x000fc600078e00ff */
[----:B------:R1:W3:Y:S01]  /*02c0*/  @P4 LDG.E.64 R2, desc[UR4][R22.64] ;  /* 0x0000000416024981 */ /* 0x0002e2000c1e1b00 */
[----:B----4-:R-:W-:-:S04]  /*02d0*/  IMAD.WIDE R12, R0, 0x4, R12 ;  /* 0x00000004000c7825 */ /* 0x010fc800078e020c */
[----:B-----5:R-:W-:Y:S01]  /*02e0*/  IMAD.WIDE R14, R0, 0x4, R14 ;  /* 0x00000004000e7825 */ /* 0x020fe200078e020e */
[----:B------:R-:W4:Y:S04]  /*02f0*/  @P4 LDG.E.EL R7, desc[UR4][R12.64+-0x50] ;  /* 0xffffb0040c074981 */ /* 0x000f28000c2e1900 */
[----:B------:R-:W5:Y:S04]  /*0300*/  @P4 LDG.E.EL R10, desc[UR4][R14.64+-0x50] ;  /* 0xffffb0040e0a4981 */ /* 0x000f68000c2e1900 */
[----:B------:R1:W3:Y:S02]  /*0310*/  @P4 LDG.E.EL R19, desc[UR4][R14.64+-0x50] ;  /* 0xffffb0040e134981 */ /* 0x0002e4000c2e1900 */
[----:B-1----:R-:W-:-:S02]  /*0320*/  SHF.R.S32.HI R22, RZ, 0x1f, R16 ;  /* 0x0000001fff167819 */ /* 0x002fc40000011410 */
[----:B------:R-:W-:-:S04]  /*0330*/  IADD3 R16, P0, R17, R16, RZ ;  /* 0x0000001011107210 */ /* 0x000fc80007f1e0ff */
[----:B------:R-:W-:Y:S01]  /*0340*/  LEA.HI.X.SX32 R17, R17, R22, 0x1, P0 ;  /* 0x0000001611117211 */ /* 0x000fe200000f0eff */
[----:B------:R-:W-:-:S05]  /*0350*/  IMAD.SHL.U32 R22, R16, 0x4, RZ ;  /* 0x0000000410167824 */ /* 0x000fca00078e00ff */
[----:B0-----:R-:W-:Y:S02]  /*0360*/  IADD3 R8, P5, R22, UR6, RZ ;  /* 0x0000000616087c10 */ /* 0x001fe4000ffbe0ff */
[----:B------:R-:W-:Y:S01]  /*0370*/  IADD3 R14, P6, R22, UR8, RZ ;  /* 0x00000008160e7c10 */ /* 0x000fe2000ffde0ff */
[----:B------:R-:W-:Y:S01]  /*0380*/  IMAD.MOV.U32 R24, RZ, RZ, 0x3e800000 ;  /* 0x3e800000ff187424 */ /* 0x000fe200078e00ff */
[----:B--2---:R-:W-:Y:S01]  /*0390*/  SEL R21, R11, RZ, P4 ;  /* 0x000000ff0b157207 */ /* 0x004fe20002000000 */
[----:B------:R-:W-:Y:S01]  /*03a0*/  IMAD.MOV.U32 R11, RZ, RZ, RZ ;  /* 0x000000ffff0b7224 */ /* 0x000fe200078e00ff */
[----:B------:R-:W-:-:S03]  /*03b0*/  SEL R20, R20, RZ, P4 ;  /* 0x000000ff14147207 */ /* 0x000fc60002000000 */
[----:B------:R-:W-:Y:S02]  /*03c0*/  FADD R23, R21, 9.9999997473787516356e-06 ;  /* 0x3727c5ac15177421 */ /* 0x000fe40000000000 */
[----:B------:R0:W2:Y:S01]  /*03d0*/  @P4 LDG.E.EL R11, desc[UR4][R12.64+-0x50] ;  /* 0xffffb0040c0b4981 */ /* 0x0000a2000c2e1900 */
[----:B------:R-:W-:-:S03]  /*03e0*/  FADD R25, R20, 9.9999997473787516356e-06 ;  /* 0x3727c5ac14197421 */ /* 0x000fc60000000000 */
[----:B------:R-:W1:Y:S01]  /*03f0*/  MUFU.SQRT R23, R23 ;  /* 0x0000001700177308 */ /* 0x000e620000002000 */
[----:B------:R-:W-:-:S07]  /*0400*/  LOP3.LUT R21, R0, 0xfffffffc, RZ, 0xc0, !PT ;  /* 0xfffffffc00157812 */ /* 0x000fce00078ec0ff */
[----:B------:R-:W0:Y:S01]  /*0410*/  MUFU.SQRT R25, R25 ;  /* 0x0000001900197308 */ /* 0x000e220000002000 */
[----:B------:R-:W-:Y:S02]  /*0420*/  SHF.L.U64.HI R20, R16, 0x2, R17 ;  /* 0x0000000210147819 */ /* 0x000fe40000010211 */
[----:B------:R-:W-:Y:S02]  /*0430*/  ISETP.NE.AND P2, PT, R21, 0x10, PT ;  /* 0x000000101500780c */ /* 0x000fe40003f45270 */
[----:B-1----:R-:W-:Y:S02]  /*0440*/  FSETP.GT.AND P0, PT, R23, 8.50705917302346158658e+37, PT ;  /* 0x7e8000001700780b */ /* 0x002fe40003f04000 */
[----:B------:R-:W-:Y:S02]  /*0450*/  IADD3.X R9, R20, UR7, RZ, P5, !PT ;  /* 0x0000000714097c10 */ /* 0x000fe4000affe4ff */
[----:B0-----:R-:W-:Y:S02]  /*0460*/  CS2R R12, SRZ ;  /* 0x00000000000c7805 */ /* 0x001fe4000001ff00 */
[----:B------:R-:W-:-:S02]  /*0470*/  ISETP.LT.AND P3, PT, R5, 0x600, !P2 ;  /* 0x000006000500780c */ /* 0x000fc40005761270 */
[----:B------:R-:W-:Y:S02]  /*0480*/  CS2R R16, SRZ ;  /* 0x0000000000107805 */ /* 0x000fe4000001ff00 */
[----:B------:R-:W-:Y:S01]  /*0490*/  FSETP.GEU.AND P5, PT, R23, 1.175494350822287508e-38, PT ;  /* 0x008000001700780b */ /* 0x000fe20003fae000 */
[----:B------:R-:W-:Y:S01]  /*04a0*/  ULDC.64 UR6, c[0x0][0x218] ;  /* 0x0000860000067ab9 */ /* 0x000fe20000000a00 */
[----:B------:R-:W-:Y:S01]  /*04b0*/  IADD3.X R15, R20, UR9, RZ, P6, !PT ;  /* 0x00000009140f7c10 */ /* 0x000fe2000b7fe4ff */
[----:B------:R-:W-:Y:S01]  /*04c0*/  ULDC.64 UR8, c[0x0][0x228] ;  /* 0x00008a0000087ab9 */ /* 0x000fe20000000a00 */
[----:B------:R-:W-:Y:S02]  /*04d0*/  FSETP.GT.AND P6, PT, R25, 8.50705917302346158658e+37, PT ;  /* 0x7e8000001900780b */ /* 0x000fe40003fc4000 */
[----:B------:R-:W-:Y:S01]  /*04e0*/  FSEL R26, R24, 1, P0 ;  /* 0x3f800000181a7808 */ /* 0x000fe20000000000 */
[----:B------:R-:W-:Y:S01]  /*04f0*/  @P0 FMUL R23, R23, 0.25 ;  /* 0x3e80000017170820 */ /* 0x000fe20000400000 */
[----:B------:R-:W-:Y:S01]  /*0500*/  ISETP.NE.AND P0, PT, R21, 0x8, PT ;  /* 0x000000081500780c */ /* 0x000fe20003f05270 */
[----:B------:R3:W2:Y:S04]  /*0510*/  @P3 LDG.E.64 R12, desc[UR4][R14.64+-0x400] ;  /* 0xfffc00040e0c3981 */ /* 0x0006a8000c1e1b00 */
[----:B------:R-:W-:Y:S01]  /*0520*/  @!P5 FMUL R23, R23, 16777216 ;  /* 0x4b8000001717d820 */ /* 0x000fe20000400000 */
[----:B------:R-:W-:Y:S01]  /*0530*/  @!P5 FMUL R26, R26, 16777216 ;  /* 0x4b8000001a1ad820 */ /* 0x000fe20000400000 */
[----:B------:R-:W-:-:S02]  /*0540*/  FSETP.GEU.AND P5, PT, R25, 1.175494350822287508e-38, PT ;  /* 0x008000001900780b */ /* 0x000fc40003fae000 */
[----:B------:R-:W-:Y:S01]  /*0550*/  @P6 FMUL R25, R25, 0.25 ;  /* 0x3e80000019196820 */ /* 0x000fe20000400000 */
[----:B------:R-:W-:Y:S02]  /*0560*/  FSEL R24, R24, 1, P6 ;  /* 0x3f80000018187808 */ /* 0x000fe40003000000 */
[----:B------:R-:W-:-:S13]  /*0570*/  ISETP.LT.AND P6, PT, R5, 0x600, !P0 ;  /* 0x000006000500780c */ /* 0x000fda00047c1270 */
[----:B------:R0:W2:Y:S01]  /*0580*/  @P6 LDG.E.64 R16, desc[UR4][R8.64+-0x200] ;  /* 0xfffe000408106981 */ /* 0x0000a2000c1e1b00 */
[----:B------:R-:W1:Y:S01]  /*0590*/  MUFU.RCP R23, R23 ;  /* 0x0000001700177308 */ /* 0x000e620000001000 */
[----:B------:R-:W-:Y:S01]  /*05a0*/  @!P5 FMUL R25, R25, 16777216 ;  /* 0x4b8000001919d820 */ /* 0x000fe20000400000 */
[----:B---3--:R-:W-:Y:S02]  /*05b0*/  SEL R15, R6, RZ, P4 ;  /* 0x000000ff060f7207 */ /* 0x008fe40002000000 */
[----:B------:R-:W-:-:S04]  /*05c0*/  SEL R2, R2, RZ, P4 ;  /* 0x000000ff02027207 */ /* 0x000fc80002000000 */
[----:B------:R-:W3:Y:S01]  /*05d0*/  MUFU.RCP R25, R25 ;  /* 0x0000001900197308 */ /* 0x000ee20000001000 */
[----:B------:R-:W-:Y:S01]  /*05e0*/  FADD R2, R2, -R15 ;  /* 0x8000000f02027221 */ /* 0x000fe20000000000 */
[----:B----4-:R-:W-:Y:S02]  /*05f0*/  SEL R6, R7, RZ, P4 ;  /* 0x000000ff07067207 */ /* 0x010fe40002000000 */
[----:B-----5:R-:W-:Y:S01]  /*0600*/  SEL R10, R10, RZ, P4 ;  /* 0x000000ff0a0a7207 */ /* 0x020fe20002000000 */
[----:B-1----:R-:W-:Y:S01]  /*0610*/  FMUL R15, R23, R26 ;  /* 0x0000001a170f7220 */ /* 0x002fe20000400000 */
[----:B------:R-:W-:-:S03]  /*0620*/  SEL R7, R18, RZ, P4 ;  /* 0x000000ff12077207 */ /* 0x000fc60002000000 */
[----:B------:R-:W-:Y:S01]  /*0630*/  FMUL R15, R2, R15 ;  /* 0x0000000f020f7220 */ /* 0x000fe20000400000 */
[----:B------:R-:W-:Y:S01]  /*0640*/  SEL R2, R3, RZ, P4 ;  /* 0x000000ff03027207 */ /* 0x000fe20002000000 */
[----:B------:R-:W-:Y:S02]  /*0650*/  @!P5 FMUL R24, R24, 16777216 ;  /* 0x4b8000001818d820 */ /* 0x000fe40000400000 */
[----:B------:R-:W-:Y:S02]  /*0660*/  FFMA R3, R15, R6, R10 ;  /* 0x000000060f037223 */ /* 0x000fe4000000000a */
[----:B------:R-:W-:Y:S01]  /*0670*/  FADD R2, R2, -R7 ;  /* 0x8000000702027221 */ /* 0x000fe20000000000 */
[----:B---3--:R-:W-:Y:S01]  /*0680*/  FMUL R25, R25, R24 ;  /* 0x0000001819197220 */ /* 0x008fe20000400000 */
[----:B------:R-:W-:Y:S02]  /*0690*/  SEL R19, R19, RZ, P4 ;  /* 0x000000ff13137207 */ /* 0x000fe40002000000 */
[----:B0-----:R-:W-:-:S02]  /*06a0*/  CS2R R8, SRZ ;  /* 0x0000000000087805 */ /* 0x001fc4000001ff00 */
[C---:B------:R-:W-:Y:S01]  /*06b0*/  FSETP.GTU.AND P5, PT, R3.reuse, RZ, PT ;  /* 0x000000ff0300720b */ /* 0x040fe20003fac000 */
[----:B------:R-:W-:Y:S01]  /*06c0*/  FMUL R2, R2, R25 ;  /* 0x0000001902027220 */ /* 0x000fe20000400000 */
[----:B------:R-:W0:Y:S02]  /*06d0*/  LDC.64 R14, c[0x0][0x260] ;  /* 0x00009800ff0e7b82 */ /* 0x000e240000000a00 */
[----:B------:R-:W-:Y:S01]  /*06e0*/  FSEL R6, R3, RZ, P5 ;  /* 0x000000ff03067208 */ /* 0x000fe20002800000 */
[----:B------:R-:W-:Y:S01]  /*06f0*/  IMAD R7, R4, -0x180, R5 ;  /* 0xfffffe8004077824 */ /* 0x000fe200078e0205 */
[----:B--2---:R-:W-:Y:S02]  /*0700*/  SEL R11, R11, RZ, P4 ;  /* 0x000000ff0b0b7207 */ /* 0x004fe40002000000 */
[----:B------:R-:W-:-:S03]  /*0710*/  FSETP.GEU.AND P4, PT, R6, 6, PT ;  /* 0x40c000000600780b */ /* 0x000fc60003f8e000 */
[----:B------:R-:W-:Y:S02]  /*0720*/  FFMA R19, R2, R11, R19 ;  /* 0x0000000b02137223 */ /* 0x000fe40000000013 */
[----:B------:R-:W1:Y:S03]  /*0730*/  LDC.64 R2, c[0x0][0x210] ;  /* 0x00008400ff027b82 */ /* 0x000e660000000a00 */
[----:B------:R-:W-:-:S04]  /*0740*/  FSETP.GTU.AND P5, PT, R19, RZ, PT ;  /* 0x000000ff1300720b */ /* 0x000fc80003fac000 */
[----:B------:R-:W-:Y:S02]  /*0750*/  FSEL R19, R19, RZ, P5 ;  /* 0x000000ff13137208 */ /* 0x000fe40002800000 */
[----:B------:R-:W-:-:S04]  /*0760*/  FSETP.NAN.AND P5, PT, R6, R6, PT ;  /* 0x000000060600720b */ /* 0x000fc80003fa8000 */
[----:B------:R-:W-:Y:S02]  /*0770*/  @P4 SEL R6, R6, 0x40c00000, P5 ;  /* 0x40c0000006064807 */ /* 0x000fe40002800000 */
[C---:B------:R-:W-:Y:S02]  /*0780*/  FSETP.GEU.AND P5, PT, R19.reuse, 6, PT ;  /* 0x40c000001300780b */ /* 0x040fe40003fae000 */
[----:B------:R-:W-:-:S11]  /*0790*/  FSETP.NAN.AND P4, PT, R19, R19, PT ;  /* 0x000000131300720b */ /* 0x000fd60003f88000 */
[----:B------:R-:W-:Y:S02]  /*07a0*/  @P5 SEL R19, R19, 0x40c00000, P4 ;  /* 0x40c0000013135807 */ /* 0x000fe40002000000 */
[----:B------:R-:W-:Y:S02]  /*07b0*/  ISETP.NE.AND P4, PT, R21, 0xc, PT ;  /* 0x0000000c1500780c */ /* 0x000fe40003f85270 */
[----:B------:R-:W-:Y:S02]  /*07c0*/  SEL R12, R12, RZ, P3 ;  /* 0x000000ff0c0c7207 */ /* 0x000fe40001800000 */
[----:B------:R-:W-:Y:S02]  /*07d0*/  SEL R13, R13, RZ, P3 ;  /* 0x000000ff0d0d7207 */ /* 0x000fe40001800000 */
[----:B------:R-:W-:Y:S02]  /*07e0*/  ISETP.LT.AND P3, PT, R5, 0x600, !P4 ;  /* 0x000006000500780c */ /* 0x000fe40006761270 */
[----:B------:R-:W-:-:S02]  /*07f0*/  @P2 SEL R12, R6, RZ, P1 ;  /* 0x000000ff060c2207 */ /* 0x000fc40000800000 */
[----:B------:R-:W-:Y:S02]  /*0800*/  @P2 SEL R13, R19, RZ, P1 ;  /* 0x000000ff130d2207 */ /* 0x000fe40000800000 */
[----:B------:R-:W-:Y:S02]  /*0810*/  IADD3 R6, P1, R22, UR6, RZ ;  /* 0x0000000616067c10 */ /* 0x000fe4000ff3e0ff */
[----:B------:R-:W-:Y:S01]  /*0820*/  IADD3 R22, P5, R22, UR8, RZ ;  /* 0x0000000816167c10 */ /* 0x000fe2000ffbe0ff */
[----:B------:R-:W-:-:S03]  /*0830*/  IMAD R11, R4, 0x40, R7 ;  /* 0x00000040040b7824 */ /* 0x000fc600078e0207 */
[----:B------:R-:W-:Y:S02]  /*0840*/  IADD3.X R23, R20, UR9, RZ, P5, !PT ;  /* 0x0000000914177c10 */ /* 0x000fe4000affe4ff */
[----:B------:R-:W-:Y:S02]  /*0850*/  IADD3.X R7, R20, UR7, RZ, P1, !PT ;  /* 0x0000000714077c10 */ /* 0x000fe40008ffe4ff */
[----:B------:R-:W-:Y:S01]  /*0860*/  ISETP.NE.AND P1, PT, R21, 0x4, PT ;  /* 0x000000041500780c */ /* 0x000fe20003f25270 */
[----:B------:R-:W2:Y:S01]  /*0870*/  @P3 LDG.E.64 R8, desc[UR4][R22.64+-0x300] ;  /* 0xfffd000416083981 */ /* 0x000ea2000c1e1b00 */
[----:B------:R-:W-:Y:S02]  /*0880*/  ISETP.GE.AND P2, PT, R0, 0x4, PT ;  /* 0x000000040000780c */ /* 0x000fe40003f46270 */
[----:B------:R-:W-:Y:S02]  /*0890*/  SEL R16, R16, RZ, P6 ;  /* 0x000000ff10107207 */ /* 0x000fe40003000000 */
[----:B------:R-:W-:-:S02]  /*08a0*/  SEL R17, R17, RZ, P6 ;  /* 0x000000ff11117207 */ /* 0x000fc40003000000 */
[C---:B------:R-:W-:Y:S02]  /*08b0*/  ISETP.LT.AND P6, PT, R5.reuse, 0x600, !P1 ;  /* 0x000006000500780c */ /* 0x040fe40004fc1270 */
[----:B------:R-:W-:Y:S02]  /*08c0*/  ISETP.LT.AND P5, PT, R5, 0x600, !P2 ;  /* 0x000006000500780c */ /* 0x000fe400057a1270 */
[----:B------:R-:W-:Y:S01]  /*08d0*/  CS2R R18, SRZ ;  /* 0x0000000000127805 */ /* 0x000fe2000001ff00 */
[----:B-1----:R-:W-:Y:S01]  /*08e0*/  IMAD.WIDE R10, R11, 0x4, R2 ;  /* 0x000000040b0a7825 */ /* 0x002fe200078e0202 */
[----:B------:R-:W-:-:S07]  /*08f0*/  CS2R R2, SRZ ;  /* 0x0000000000027805 */ /* 0x000fce000001ff00 */
[----:B------:R-:W3:Y:S04]  /*0900*/  @P6 LDG.E.64 R18, desc[UR4][R6.64+-0x100] ;  /* 0xffff000406126981 */ /* 0x000ee8000c1e1b00 */
[----:B------:R-:W4:Y:S01]  /*0910*/  @P5 LDG.E.64 R2, desc[UR4][R10.64] ;  /* 0x000000040a025981 */ /* 0x000f22000c1e1b00 */
[----:B--2---:R-:W-:Y:S02]  /*0920*/  SEL R21, R8, RZ, P3 ;  /* 0x000000ff08157207 */ /* 0x004fe40001800000 */
[----:B------:R-:W-:Y:S02]  /*0930*/  SEL R0, R9, RZ, P3 ;  /* 0x000000ff09007207 */ /* 0x000fe40001800000 */
[----:B------:R-:W-:Y:S02]  /*0940*/  @P0 SEL R16, R21, R12, !P4 ;  /* 0x0000000c15100207 */ /* 0x000fe40006000000 */
[----:B------:R-:W-:-:S02]  /*0950*/  @P0 SEL R17, R0, R13, !P4 ;  /* 0x0000000d00110207 */ /* 0x000fc40006000000 */
[----:B------:R-:W-:Y:S02]  /*0960*/  ISETP.GE.AND P0, PT, R5, 0x600, PT ;  /* 0x000006000500780c */ /* 0x000fe40003f06270 */
[----:B---3--:R-:W-:Y:S02]  /*0970*/  SEL R13, R18, RZ, P6 ;  /* 0x000000ff120d7207 */ /* 0x008fe40003000000 */
[----:B------:R-:W-:Y:S02]  /*0980*/  SEL R0, R19, RZ, P6 ;  /* 0x000000ff13007207 */ /* 0x000fe40003000000 */
[----:B----4-:R-:W-:Y:S02]  /*0990*/  SEL R8, R2, RZ, P5 ;  /* 0x000000ff02087207 */ /* 0x010fe40002800000 */
[----:B------:R-:W-:Y:S01]  /*09a0*/  SEL R9, R3, RZ, P5 ;  /* 0x000000ff03097207 */ /* 0x000fe20002800000 */
[----:B0-----:R-:W-:Y:S01]  /*09b0*/  IMAD.WIDE R2, R5, 0x4, R14 ;  /* 0x0000000405027825 */ /* 0x001fe200078e020e */
[----:B------:R-:W-:-:S02]  /*09c0*/  @P2 SEL R8, R13, R16, !P1 ;  /* 0x000000100d082207 */ /* 0x000fc40004800000 */
[----:B------:R-:W-:Y:S01]  /*09d0*/  @P2 SEL R9, R0, R17, !P1 ;  /* 0x0000001100092207 */ /* 0x000fe20004800000 */
[----:B------:R-:W-:Y:S06]  /*09e0*/  @P0 EXIT ;  /* 0x000000000000094d */ /* 0x000fec0003800000 */
[----:B------:R-:W-:Y:S01]  /*09f0*/  STG.E.64 desc[UR4][R2.64], R8 ;  /* 0x0000000802007986 */ /* 0x000fe2000c101b04 */
[----:B------:R-:W-:Y:S05]  /*0a00*/  EXIT ;  /* 0x000000000000794d */ /* 0x000fea0003800000 */
.L_x_0:
[----:B------:R-:W-:-:S00]  /*0a10*/  BRA `(.L_x_0) ;  /* 0xfffffffc00fc7947 */ /* 0x000fc0000383ffff */
[----:B------:R-:W-:-:S00]  /*0a20*/  NOP ;  /* 0x0000000000007918 */ /* 0x000fc00000000000 */
        /* <DEDUP_REMOVED lines=13> */
.L_x_1:


//--------------------- .nv.global.init           --------------------------
	.section	.nv.global.init,"aw",@progbits
.nv.global.init:
	.type		_$_str,@object
	.size		_$_str,(_$_str_$_2 - _$_str)
_$_str:
        /*0000*/ 	.byte	0x5f, 0x5f, 0x43, 0x55, 0x44, 0x41, 0x5f, 0x46, 0x54, 0x5a, 0x00
	.type		_$_str_$_2,@object
	.size		_$_str_$_2,(.L_1 - _$_str_$_2)
_$_str_$_2:
        /*000b*/ 	.byte	0x5f, 0x5f, 0x43, 0x55, 0x44, 0x41, 0x5f, 0x50, 0x52, 0x45, 0x43, 0x5f, 0x53, 0x51, 0x52, 0x54
        /*001b*/ 	.byte	0x00
.L_1:


//--------------------- .nv.constant0.triton_poi_fused_cat_2 --------------------------
	.section	.nv.constant0.triton_poi_fused_cat_2,"a",@progbits
	.sectionflags	@""
	.align	4
.nv.constant0.triton_poi_fused_cat_2:
	.zero		620
